	.headerflags	@"EF_CUDA_TEXMODE_UNIFIED EF_CUDA_64BIT_ADDRESS EF_CUDA_ACCELERATORS EF_CUDA_SM90 EF_CUDA_VIRTUAL_SM(EF_CUDA_SM90)"
	.elftype	@"ET_EXEC"


//--------------------- .nv.info                  --------------------------
	.section	.nv.info,"",@"SHT_CUDA_INFO"
	.align	4


	//----- nvinfo : EIATTR_REGCOUNT
	.align		4
        /*0000*/ 	.byte	0x04, 0x2f
        /*0002*/ 	.short	(.L_3 - .L_2)
	.align		4
.L_2:
        /*0004*/ 	.word	index@(triton_poi_fused__native_batch_norm_legit_no_training_relu_14)
        /*0008*/ 	.word	0x00000010


	//----- nvinfo : EIATTR_MIN_STACK_SIZE
	.align		4
.L_3:
        /*000c*/ 	.byte	0x04, 0x12
        /*000e*/ 	.short	(.L_5 - .L_4)
	.align		4
.L_4:
        /*0010*/ 	.word	index@(triton_poi_fused__native_batch_norm_legit_no_training_relu_14)
        /*0014*/ 	.word	0x00000000


	//----- nvinfo : EIATTR_FRAME_SIZE
	.align		4
.L_5:
        /*0018*/ 	.byte	0x04, 0x11
        /*001a*/ 	.short	(.L_7 - .L_6)
	.align		4
.L_6:
        /*001c*/ 	.word	index@(triton_poi_fused__native_batch_norm_legit_no_training_relu_14)
        /*0020*/ 	.word	0x00000000


	//----- nvinfo : EIATTR_MIN_STACK_SIZE
	.align		4
.L_7:
        /*0024*/ 	.byte	0x04, 0x12
        /*0026*/ 	.short	(.L_9 - .L_8)
	.align		4
.L_8:
        /*0028*/ 	.word	index@(triton_poi_fused__native_batch_norm_legit_no_training_relu_14)
        /*002c*/ 	.word	0x00000000
.L_9:


//--------------------- .nv.info.triton_poi_fused__native_batch_norm_legit_no_training_relu_14 --------------------------
	.section	.nv.info.triton_poi_fused__native_batch_norm_legit_no_training_relu_14,"",@"SHT_CUDA_INFO"
	.sectionflags	@""
	.align	4


	//----- nvinfo : EIATTR_CUDA_API_VERSION
	.align		4
        /*0000*/ 	.byte	0x04, 0x37
        /*0002*/ 	.short	(.L_11 - .L_10)
.L_10:
        /*0004*/ 	.word	0x0000007c


	//----- nvinfo : EIATTR_KPARAM_INFO
	.align		4
.L_11:
        /*0008*/ 	.byte	0x04, 0x17
        /*000a*/ 	.short	(.L_13 - .L_12)
.L_12:
        /*000c*/ 	.word	0x00000000
        /*0010*/ 	.short	0x0006
        /*0012*/ 	.short	0x0030
        /*0014*/ 	.byte	0x00, 0xf0, 0x11, 0x00


	//----- nvinfo : EIATTR_KPARAM_INFO
	.align		4
.L_13:
        /*0018*/ 	.byte	0x04, 0x17
        /*001a*/ 	.short	(.L_15 - .L_14)
.L_14:
        /*001c*/ 	.word	0x00000000
        /*0020*/ 	.short	0x0005
        /*0022*/ 	.short	0x0028
        /*0024*/ 	.byte	0x00, 0xf4, 0x21, 0x00


	//----- nvinfo : EIATTR_KPARAM_INFO
	.align		4
.L_15:
        /*0028*/ 	.byte	0x04, 0x17
        /*002a*/ 	.short	(.L_17 - .L_16)
.L_16:
        /*002c*/ 	.word	0x00000000
        /*0030*/ 	.short	0x0004
        /*0032*/ 	.short	0x0020
        /*0034*/ 	.byte	0x00, 0xf4, 0x21, 0x00


	//----- nvinfo : EIATTR_KPARAM_INFO
	.align		4
.L_17:
        /*0038*/ 	.byte	0x04, 0x17
        /*003a*/ 	.short	(.L_19 - .L_18)
.L_18:
        /*003c*/ 	.word	0x00000000
        /*0040*/ 	.short	0x0003
        /*0042*/ 	.short	0x0018
        /*0044*/ 	.byte	0x00, 0xf4, 0x21, 0x00


	//----- nvinfo : EIATTR_KPARAM_INFO
	.align		4
.L_19:
        /*0048*/ 	.byte	0x04, 0x17
        /*004a*/ 	.short	(.L_21 - .L_20)
.L_20:
        /*004c*/ 	.word	0x00000000
        /*0050*/ 	.short	0x0002
        /*0052*/ 	.short	0x0010
        /*0054*/ 	.byte	0x00, 0xf4, 0x21, 0x00


	//----- nvinfo : EIATTR_KPARAM_INFO
	.align		4
.L_21:
        /*0058*/ 	.byte	0x04, 0x17
        /*005a*/ 	.short	(.L_23 - .L_22)
.L_22:
        /*005c*/ 	.word	0x00000000
        /*0060*/ 	.short	0x0001
        /*0062*/ 	.short	0x0008
        /*0064*/ 	.byte	0x00, 0xf4, 0x21, 0x00


	//----- nvinfo : EIATTR_KPARAM_INFO
	.align		4
.L_23:
        /*0068*/ 	.byte	0x04, 0x17
        /*006a*/ 	.short	(.L_25 - .L_24)
.L_24:
        /*006c*/ 	.word	0x00000000
        /*0070*/ 	.short	0x0000
        /*0072*/ 	.short	0x0000
        /*0074*/ 	.byte	0x00, 0xf4, 0x21, 0x00


	//----- nvinfo : EIATTR_SPARSE_MMA_MASK
	.align		4
.L_25:
        /*0078*/ 	.byte	0x03, 0x50
        /*007a*/ 	.short	0x0000


	//----- nvinfo : EIATTR_MAXREG_COUNT
	.align		4
        /*007c*/ 	.byte	0x03, 0x1b
        /*007e*/ 	.short	0x00ff


	//----- nvinfo : EIATTR_EXIT_INSTR_OFFSETS
	.align		4
        /*0080*/ 	.byte	0x04, 0x1c
        /*0082*/ 	.short	(.L_27 - .L_26)


	//   ....[0]....
.L_26:
        /*0084*/ 	.word	0x000002f0


	//----- nvinfo : EIATTR_REQNTID
	.align		4
.L_27:
        /*0088*/ 	.byte	0x04, 0x10
        /*008a*/ 	.short	(.L_29 - .L_28)
.L_28:
        /*008c*/ 	.word	0x00000080
        /*0090*/ 	.word	0x00000001
        /*0094*/ 	.word	0x00000001


	//----- nvinfo : EIATTR_CBANK_PARAM_SIZE
	.align		4
.L_29:
        /*0098*/ 	.byte	0x03, 0x19
        /*009a*/ 	.short	0x0034


	//----- nvinfo : EIATTR_PARAM_CBANK
	.align		4
        /*009c*/ 	.byte	0x04, 0x0a
        /*009e*/ 	.short	(.L_31 - .L_30)
	.align		4
.L_30:
        /*00a0*/ 	.word	index@(.nv.constant0.triton_poi_fused__native_batch_norm_legit_no_training_relu_14)
        /*00a4*/ 	.short	0x0210
        /*00a6*/ 	.short	0x0034


	//----- nvinfo : EIATTR_SW_WAR
	.align		4
.L_31:
        /*00a8*/ 	.byte	0x04, 0x36
        /*00aa*/ 	.short	(.L_33 - .L_32)
.L_32:
        /*00ac*/ 	.word	0x00000008
.L_33:


//--------------------- .nv.callgraph             --------------------------
	.section	.nv.callgraph,"",@"SHT_CUDA_CALLGRAPH"
	.align	4
	.sectionentsize	8
	.align		4
        /*0000*/ 	.word	0x00000000
	.align		4
        /*0004*/ 	.word	0xffffffff
	.align		4
        /*0008*/ 	.word	0x00000000
	.align		4
        /*000c*/ 	.word	0xfffffffe
	.align		4
        /*0010*/ 	.word	0x00000000
	.align		4
        /*0014*/ 	.word	0xfffffffd
	.align		4
        /*0018*/ 	.word	0x00000000
	.align		4
        /*001c*/ 	.word	0xfffffffc


//--------------------- .nv.constant4             --------------------------
	.section	.nv.constant4,"a",@progbits
	.align	8
	.align		8
.nv.constant4:
        /*0000*/ 	.dword	_$_str
	.align		8
        /*0008*/ 	.dword	_$_str_$_2


//--------------------- .text.triton_poi_fused__native_batch_norm_legit_no_training_relu_14 --------------------------
	.section	.text.triton_poi_fused__native_batch_norm_legit_no_training_relu_14,"ax",@progbits
	.align	128
        .global         triton_poi_fused__native_batch_norm_legit_no_training_relu_14
        .type           triton_poi_fused__native_batch_norm_legit_no_training_relu_14,@function
        .size           triton_poi_fused__native_batch_norm_legit_no_training_relu_14,(.L_x_1 - triton_poi_fused__native_batch_norm_legit_no_training_relu_14)
        .other          triton_poi_fused__native_batch_norm_legit_no_training_relu_14,@"STO_CUDA_ENTRY STV_DEFAULT"
triton_poi_fused__native_batch_norm_legit_no_training_relu_14:
.text.triton_poi_fused__native_batch_norm_legit_no_training_relu_14:
[----:B------:R-:W-:Y:S01]  /*0000*/  LDC R1, c[0x0][0x28] ;  /* 0x00000a00ff017b82 */ /* 0x000fe20000000800 */
[----:B------:R-:W1:Y:S07]  /*0010*/  S2R R0, SR_TID.X ;  /* 0x0000000000007919 */ /* 0x000e6e0000002100 */
[----:B------:R-:W2:Y:S01]  /*0020*/  LDC.64 R6, c[0x0][0x220] ;  /* 0x00008800ff067b82 */ /* 0x000ea20000000a00 */
[----:B------:R-:W-:Y:S01]  /*0030*/  ULDC.64 UR4, c[0x0][0x208] ;  /* 0x0000820000047ab9 */ /* 0x000fe20000000a00 */
[----:B------:R-:W3:Y:S06]  /*0040*/  S2R R3, SR_CTAID.X ;  /* 0x0000000000037919 */ /* 0x000eec0000002500 */
[----:B------:R-:W4:Y:S08]  /*0050*/  LDC.64 R4, c[0x0][0x218] ;  /* 0x00008600ff047b82 */ /* 0x000f300000000a00 */
[----:B------:R-:W5:Y:S08]  /*0060*/  LDC.64 R8, c[0x0][0x228] ;  /* 0x00008a00ff087b82 */ /* 0x000f700000000a00 */
[----:B------:R-:W5:Y:S01]  /*0070*/  LDC.64 R10, c[0x0][0x230] ;  /* 0x00008c00ff0a7b82 */ /* 0x000f620000000a00 */
[----:B-1----:R-:W-:-:S02]  /*0080*/  LOP3.LUT R0, R0, 0x7f, RZ, 0xc0, !PT ;  /* 0x0000007f00007812 */ /* 0x002fc400078ec0ff */
[----:B---3--:R-:W-:Y:S02]  /*0090*/  SHF.R.S32.HI R2, RZ, 0x18, R3 ;  /* 0x00000018ff027819 */ /* 0x008fe40000011403 */
[----:B------:R-:W-:Y:S02]  /*00a0*/  LEA R0, R3, R0, 0x7 ;  /* 0x0000000003007211 */ /* 0x000fe400078e38ff */
[----:B------:R-:W-:-:S04]  /*00b0*/  SGXT R3, R2, 0x1 ;  /* 0x000000010203781a */ /* 0x000fc80000000200 */
[----:B------:R-:W-:-:S04]  /*00c0*/  LEA.HI R3, R3, R0, RZ, 0x6 ;  /* 0x0000000003037211 */ /* 0x000fc800078f30ff */
[----:B------:R-:W-:-:S04]  /*00d0*/  SHF.R.S32.HI R3, RZ, 0x6, R3 ;  /* 0x00000006ff037819 */ /* 0x000fc80000011403 */
[----:B------:R-:W-:-:S04]  /*00e0*/  LEA.HI R2, R3, R3, RZ, 0x7 ;  /* 0x0000000303027211 */ /* 0x000fc800078f38ff */
[----:B------:R-:W-:-:S04]  /*00f0*/  LOP3.LUT R2, R2, 0xffffff80, RZ, 0xc0, !PT ;  /* 0xffffff8002027812 */ /* 0x000fc800078ec0ff */
[----:B------:R-:W-:Y:S02]  /*0100*/  IADD3 R13, R3, -R2, RZ ;  /* 0x80000002030d7210 */ /* 0x000fe40007ffe0ff */
[----:B------:R-:W1:Y:S03]  /*0110*/  LDC.64 R2, c[0x0][0x210] ;  /* 0x00008400ff027b82 */ /* 0x000e660000000a00 */
[----:B--2---:R-:W-:-:S06]  /*0120*/  IMAD.WIDE R6, R13, 0x4, R6 ;  /* 0x000000040d067825 */ /* 0x004fcc00078e0206 */
[----:B------:R-:W2:Y:S01]  /*0130*/  LDG.E.EL R6, desc[UR4][R6.64] ;  /* 0x0000000406067981 */ /* 0x000ea2000c2e1900 */
[----:B----4-:R-:W-:-:S04]  /*0140*/  IMAD.WIDE R4, R13, 0x4, R4 ;  /* 0x000000040d047825 */ /* 0x010fc800078e0204 */
[C---:B-----5:R-:W-:Y:S02]  /*0150*/  IMAD.WIDE R8, R13.reuse, 0x4, R8 ;  /* 0x000000040d087825 */ /* 0x060fe400078e0208 */
[----:B------:R3:W4:Y:S02]  /*0160*/  LDG.E.EL R5, desc[UR4][R4.64] ;  /* 0x0000000404057981 */ /* 0x000724000c2e1900 */
[----:B0-----:R-:W-:Y:S02]  /*0170*/  IMAD.WIDE R10, R13, 0x4, R10 ;  /* 0x000000040d0a7825 */ /* 0x001fe400078e020a */
[----:B------:R-:W5:Y:S02]  /*0180*/  LDG.E.EL R8, desc[UR4][R8.64] ;  /* 0x0000000408087981 */ /* 0x000f64000c2e1900 */
[C---:B-1----:R-:W-:Y:S02]  /*0190*/  IMAD.WIDE R2, R0.reuse, 0x4, R2 ;  /* 0x0000000400027825 */ /* 0x042fe400078e0202 */
[----:B------:R-:W5:Y:S04]  /*01a0*/  LDG.E.EL R11, desc[UR4][R10.64] ;  /* 0x000000040a0b7981 */ /* 0x000f68000c2e1900 */
[----:B------:R0:W4:Y:S01]  /*01b0*/  LDG.E R12, desc[UR4][R2.64] ;  /* 0x00000004020c7981 */ /* 0x000122000c1e1900 */
[----:B---3--:R-:W-:Y:S01]  /*01c0*/  HFMA2.MMA R4, -RZ, RZ, 1.625, 0 ;  /* 0x3e800000ff047435 */ /* 0x008fe200000001ff */
[----:B0-----:R-:W0:Y:S02]  /*01d0*/  LDC.64 R2, c[0x0][0x238] ;  /* 0x00008e00ff027b82 */ /* 0x001e240000000a00 */
[----:B0-----:R-:W-:-:S04]  /*01e0*/  IMAD.WIDE R2, R0, 0x4, R2 ;  /* 0x0000000400027825 */ /* 0x001fc800078e0202 */
[----:B--2---:R-:W-:-:S04]  /*01f0*/  FADD R6, R6, 9.9999997473787516356e-06 ;  /* 0x3727c5ac06067421 */ /* 0x004fc80000000000 */
[----:B------:R-:W0:Y:S02]  /*0200*/  MUFU.SQRT R7, R6 ;  /* 0x0000000600077308 */ /* 0x000e240000002000 */
[C---:B0-----:R-:W-:Y:S02]  /*0210*/  FSETP.GT.AND P0, PT, R7.reuse, 8.50705917302346158658e+37, PT ;  /* 0x7e8000000700780b */ /* 0x041fe40003f04000 */
[----:B------:R-:W-:-:S11]  /*0220*/  FSETP.GEU.AND P1, PT, R7, 1.175494350822287508e-38, PT ;  /* 0x008000000700780b */ /* 0x000fd60003f2e000 */
[----:B------:R-:W-:-:S04]  /*0230*/  @P0 FMUL R7, R7, 0.25 ;  /* 0x3e80000007070820 */ /* 0x000fc80000400000 */
[----:B------:R-:W-:-:S06]  /*0240*/  @!P1 FMUL R7, R7, 16777216 ;  /* 0x4b80000007079820 */ /* 0x000fcc0000400000 */
[----:B------:R-:W0:Y:S01]  /*0250*/  MUFU.RCP R7, R7 ;  /* 0x0000000700077308 */ /* 0x000e220000001000 */
[----:B------:R-:W-:Y:S01]  /*0260*/  FSEL R4, R4, 1, P0 ;  /* 0x3f80000004047808 */ /* 0x000fe20000000000 */
[----:B----4-:R-:W-:-:S04]  /*0270*/  FADD R5, R12, -R5 ;  /* 0x800000050c057221 */ /* 0x010fc80000000000 */
[----:B------:R-:W-:-:S04]  /*0280*/  @!P1 FMUL R4, R4, 16777216 ;  /* 0x4b80000004049820 */ /* 0x000fc80000400000 */
[----:B0-----:R-:W-:-:S04]  /*0290*/  FMUL R4, R7, R4 ;  /* 0x0000000407047220 */ /* 0x001fc80000400000 */
[----:B------:R-:W-:-:S04]  /*02a0*/  FMUL R4, R5, R4 ;  /* 0x0000000405047220 */ /* 0x000fc80000400000 */
[----:B-----5:R-:W-:-:S05]  /*02b0*/  FFMA R4, R8, R4, R11 ;  /* 0x0000000408047223 */ /* 0x020fca000000000b */
[----:B------:R-:W-:-:S04]  /*02c0*/  FSETP.GEU.AND P0, PT, R4, RZ, PT ;  /* 0x000000ff0400720b */ /* 0x000fc80003f0e000 */
[----:B------:R-:W-:-:S05]  /*02d0*/  FSEL R5, R4, RZ, P0 ;  /* 0x000000ff04057208 */ /* 0x000fca0000000000 */
[----:B------:R-:W-:Y:S01]  /*02e0*/  STG.E desc[UR4][R2.64], R5 ;  /* 0x0000000502007986 */ /* 0x000fe2000c101904 */
[----:B------:R-:W-:Y:S05]  /*02f0*/  EXIT ;  /* 0x000000000000794d */ /* 0x000fea0003800000 */
.L_x_0:
[----:B------:R-:W-:-:S00]  /*0300*/  BRA `(.L_x_0) ;  /* 0xfffffffc00fc7947 */ /* 0x000fc0000383ffff */
[----:B------:R-:W-:-:S00]  /*0310*/  NOP ;  /* 0x0000000000007918 */ /* 0x000fc00000000000 */
        /* <DEDUP_REMOVED lines=14> */
.L_x_1:


//--------------------- .nv.global.init           --------------------------
	.section	.nv.global.init,"aw",@progbits
.nv.global.init:
	.type		_$_str,@object
	.size		_$_str,(_$_str_$_2 - _$_str)
_$_str:
        /*0000*/ 	.byte	0x5f, 0x5f, 0x43, 0x55, 0x44, 0x41, 0x5f, 0x46, 0x54, 0x5a, 0x00
	.type		_$_str_$_2,@object
	.size		_$_str_$_2,(.L_1 - _$_str_$_2)
_$_str_$_2:
        /*000b*/ 	.byte	0x5f, 0x5f, 0x43, 0x55, 0x44, 0x41, 0x5f, 0x50, 0x52, 0x45, 0x43, 0x5f, 0x53, 0x51, 0x52, 0x54
        /*001b*/ 	.byte	0x00
.L_1:


//--------------------- .nv.constant0.triton_poi_fused__native_batch_norm_legit_no_training_relu_14 --------------------------
	.section	.nv.constant0.triton_poi_fused__native_batch_norm_legit_no_training_relu_14,"a",@progbits
	.sectionflags	@""
	.align	4
.nv.constant0.triton_poi_fused__native_batch_norm_legit_no_training_relu_14:
	.zero		580
